	.headerflags	@"EF_CUDA_TEXMODE_UNIFIED EF_CUDA_64BIT_ADDRESS EF_CUDA_ACCELERATORS EF_CUDA_SM90 EF_CUDA_VIRTUAL_SM(EF_CUDA_SM90)"
	.elftype	@"ET_EXEC"


//--------------------- .nv.info                  --------------------------
	.section	.nv.info,"",@"SHT_CUDA_INFO"
	.align	4


	//----- nvinfo : EIATTR_REGCOUNT
	.align		4
        /*0000*/ 	.byte	0x04, 0x2f
        /*0002*/ 	.short	(.L_3 - .L_2)
	.align		4
.L_2:
        /*0004*/ 	.word	index@(triton_poi_fused__native_batch_norm_legit_no_training_convolution_relu_12)
        /*0008*/ 	.word	0x00000013


	//----- nvinfo : EIATTR_MIN_STACK_SIZE
	.align		4
.L_3:
        /*000c*/ 	.byte	0x04, 0x12
        /*000e*/ 	.short	(.L_5 - .L_4)
	.align		4
.L_4:
        /*0010*/ 	.word	index@(triton_poi_fused__native_batch_norm_legit_no_training_convolution_relu_12)
        /*0014*/ 	.word	0x00000000


	//----- nvinfo : EIATTR_FRAME_SIZE
	.align		4
.L_5:
        /*0018*/ 	.byte	0x04, 0x11
        /*001a*/ 	.short	(.L_7 - .L_6)
	.align		4
.L_6:
        /*001c*/ 	.word	index@(triton_poi_fused__native_batch_norm_legit_no_training_convolution_relu_12)
        /*0020*/ 	.word	0x00000000


	//----- nvinfo : EIATTR_MIN_STACK_SIZE
	.align		4
.L_7:
        /*0024*/ 	.byte	0x04, 0x12
        /*0026*/ 	.short	(.L_9 - .L_8)
	.align		4
.L_8:
        /*0028*/ 	.word	index@(triton_poi_fused__native_batch_norm_legit_no_training_convolution_relu_12)
        /*002c*/ 	.word	0x00000000
.L_9:


//--------------------- .nv.info.triton_poi_fused__native_batch_norm_legit_no_training_convolution_relu_12 --------------------------
	.section	.nv.info.triton_poi_fused__native_batch_norm_legit_no_training_convolution_relu_12,"",@"SHT_CUDA_INFO"
	.sectionflags	@""
	.align	4


	//----- nvinfo : EIATTR_CUDA_API_VERSION
	.align		4
        /*0000*/ 	.byte	0x04, 0x37
        /*0002*/ 	.short	(.L_11 - .L_10)
.L_10:
        /*0004*/ 	.word	0x0000007c


	//----- nvinfo : EIATTR_KPARAM_INFO
	.align		4
.L_11:
        /*0008*/ 	.byte	0x04, 0x17
        /*000a*/ 	.short	(.L_13 - .L_12)
.L_12:
        /*000c*/ 	.word	0x00000000
        /*0010*/ 	.short	0x0007
        /*0012*/ 	.short	0x0038
        /*0014*/ 	.byte	0x00, 0xf0, 0x11, 0x00


	//----- nvinfo : EIATTR_KPARAM_INFO
	.align		4
.L_13:
        /*0018*/ 	.byte	0x04, 0x17
        /*001a*/ 	.short	(.L_15 - .L_14)
.L_14:
        /*001c*/ 	.word	0x00000000
        /*0020*/ 	.short	0x0006
        /*0022*/ 	.short	0x0030
        /*0024*/ 	.byte	0x00, 0xf4, 0x21, 0x00


	//----- nvinfo : EIATTR_KPARAM_INFO
	.align		4
.L_15:
        /*0028*/ 	.byte	0x04, 0x17
        /*002a*/ 	.short	(.L_17 - .L_16)
.L_16:
        /*002c*/ 	.word	0x00000000
        /*0030*/ 	.short	0x0005
        /*0032*/ 	.short	0x0028
        /*0034*/ 	.byte	0x00, 0xf4, 0x21, 0x00


	//----- nvinfo : EIATTR_KPARAM_INFO
	.align		4
.L_17:
        /*0038*/ 	.byte	0x04, 0x17
        /*003a*/ 	.short	(.L_19 - .L_18)
.L_18:
        /*003c*/ 	.word	0x00000000
        /*0040*/ 	.short	0x0004
        /*0042*/ 	.short	0x0020
        /*0044*/ 	.byte	0x00, 0xf4, 0x21, 0x00


	//----- nvinfo : EIATTR_KPARAM_INFO
	.align		4
.L_19:
        /*0048*/ 	.byte	0x04, 0x17
        /*004a*/ 	.short	(.L_21 - .L_20)
.L_20:
        /*004c*/ 	.word	0x00000000
        /*0050*/ 	.short	0x0003
        /*0052*/ 	.short	0x0018
        /*0054*/ 	.byte	0x00, 0xf4, 0x21, 0x00


	//----- nvinfo : EIATTR_KPARAM_INFO
	.align		4
.L_21:
        /*0058*/ 	.byte	0x04, 0x17
        /*005a*/ 	.short	(.L_23 - .L_22)
.L_22:
        /*005c*/ 	.word	0x00000000
        /*0060*/ 	.short	0x0002
        /*0062*/ 	.short	0x0010
        /*0064*/ 	.byte	0x00, 0xf4, 0x21, 0x00


	//----- nvinfo : EIATTR_KPARAM_INFO
	.align		4
.L_23:
        /*0068*/ 	.byte	0x04, 0x17
        /*006a*/ 	.short	(.L_25 - .L_24)
.L_24:
        /*006c*/ 	.word	0x00000000
        /*0070*/ 	.short	0x0001
        /*0072*/ 	.short	0x0008
        /*0074*/ 	.byte	0x00, 0xf4, 0x21, 0x00


	//----- nvinfo : EIATTR_KPARAM_INFO
	.align		4
.L_25:
        /*0078*/ 	.byte	0x04, 0x17
        /*007a*/ 	.short	(.L_27 - .L_26)
.L_26:
        /*007c*/ 	.word	0x00000000
        /*0080*/ 	.short	0x0000
        /*0082*/ 	.short	0x0000
        /*0084*/ 	.byte	0x00, 0xf4, 0x21, 0x00


	//----- nvinfo : EIATTR_SPARSE_MMA_MASK
	.align		4
.L_27:
        /*0088*/ 	.byte	0x03, 0x50
        /*008a*/ 	.short	0x0000


	//----- nvinfo : EIATTR_MAXREG_COUNT
	.align		4
        /*008c*/ 	.byte	0x03, 0x1b
        /*008e*/ 	.short	0x00ff


	//----- nvinfo : EIATTR_EXIT_INSTR_OFFSETS
	.align		4
        /*0090*/ 	.byte	0x04, 0x1c
        /*0092*/ 	.short	(.L_29 - .L_28)


	//   ....[0]....
.L_28:
        /*0094*/ 	.word	0x00000310


	//----- nvinfo : EIATTR_REQNTID
	.align		4
.L_29:
        /*0098*/ 	.byte	0x04, 0x10
        /*009a*/ 	.short	(.L_31 - .L_30)
.L_30:
        /*009c*/ 	.word	0x00000080
        /*00a0*/ 	.word	0x00000001
        /*00a4*/ 	.word	0x00000001


	//----- nvinfo : EIATTR_CBANK_PARAM_SIZE
	.align		4
.L_31:
        /*00a8*/ 	.byte	0x03, 0x19
        /*00aa*/ 	.short	0x003c


	//----- nvinfo : EIATTR_PARAM_CBANK
	.align		4
        /*00ac*/ 	.byte	0x04, 0x0a
        /*00ae*/ 	.short	(.L_33 - .L_32)
	.align		4
.L_32:
        /*00b0*/ 	.word	index@(.nv.constant0.triton_poi_fused__native_batch_norm_legit_no_training_convolution_relu_12)
        /*00b4*/ 	.short	0x0210
        /*00b6*/ 	.short	0x003c


	//----- nvinfo : EIATTR_SW_WAR
	.align		4
.L_33:
        /*00b8*/ 	.byte	0x04, 0x36
        /*00ba*/ 	.short	(.L_35 - .L_34)
.L_34:
        /*00bc*/ 	.word	0x00000008
.L_35:


//--------------------- .nv.callgraph             --------------------------
	.section	.nv.callgraph,"",@"SHT_CUDA_CALLGRAPH"
	.align	4
	.sectionentsize	8
	.align		4
        /*0000*/ 	.word	0x00000000
	.align		4
        /*0004*/ 	.word	0xffffffff
	.align		4
        /*0008*/ 	.word	0x00000000
	.align		4
        /*000c*/ 	.word	0xfffffffe
	.align		4
        /*0010*/ 	.word	0x00000000
	.align		4
        /*0014*/ 	.word	0xfffffffd
	.align		4
        /*0018*/ 	.word	0x00000000
	.align		4
        /*001c*/ 	.word	0xfffffffc


//--------------------- .nv.constant4             --------------------------
	.section	.nv.constant4,"a",@progbits
	.align	8
	.align		8
.nv.constant4:
        /*0000*/ 	.dword	_$_str
	.align		8
        /*0008*/ 	.dword	_$_str_$_2


//--------------------- .text.triton_poi_fused__native_batch_norm_legit_no_training_convolution_relu_12 --------------------------
	.section	.text.triton_poi_fused__native_batch_norm_legit_no_training_convolution_relu_12,"ax",@progbits
	.align	128
        .global         triton_poi_fused__native_batch_norm_legit_no_training_convolution_relu_12
        .type           triton_poi_fused__native_batch_norm_legit_no_training_convolution_relu_12,@function
        .size           triton_poi_fused__native_batch_norm_legit_no_training_convolution_relu_12,(.L_x_1 - triton_poi_fused__native_batch_norm_legit_no_training_convolution_relu_12)
        .other          triton_poi_fused__native_batch_norm_legit_no_training_convolution_relu_12,@"STO_CUDA_ENTRY STV_DEFAULT"
triton_poi_fused__native_batch_norm_legit_no_training_convolution_relu_12:
.text.triton_poi_fused__native_batch_norm_legit_no_training_convolution_relu_12:
[----:B------:R-:W-:Y:S01]  /*0000*/  LDC R1, c[0x0][0x28] ;  /* 0x00000a00ff017b82 */ /* 0x000fe20000000800 */
[----:B------:R-:W1:Y:S07]  /*0010*/  S2R R0, SR_TID.X ;  /* 0x0000000000007919 */ /* 0x000e6e0000002100 */
[----:B------:R-:W2:Y:S01]  /*0020*/  LDC.64 R10, c[0x0][0x228] ;  /* 0x00008a00ff0a7b82 */ /* 0x000ea20000000a00 */
[----:B------:R-:W-:Y:S01]  /*0030*/  ULDC.64 UR4, c[0x0][0x208] ;  /* 0x0000820000047ab9 */ /* 0x000fe20000000a00 */
[----:B------:R-:W3:Y:S06]  /*0040*/  S2R R3, SR_CTAID.X ;  /* 0x0000000000037919 */ /* 0x000eec0000002500 */
[----:B------:R-:W4:Y:S08]  /*0050*/  LDC.64 R6, c[0x0][0x218] ;  /* 0x00008600ff067b82 */ /* 0x000f300000000a00 */
[----:B------:R-:W5:Y:S08]  /*0060*/  LDC.64 R8, c[0x0][0x220] ;  /* 0x00008800ff087b82 */ /* 0x000f700000000a00 */
[----:B------:R-:W5:Y:S01]  /*0070*/  LDC.64 R12, c[0x0][0x230] ;  /* 0x00008c00ff0c7b82 */ /* 0x000f620000000a00 */
[----:B-1----:R-:W-:-:S07]  /*0080*/  LOP3.LUT R0, R0, 0x7f, RZ, 0xc0, !PT ;  /* 0x0000007f00007812 */ /* 0x002fce00078ec0ff */
[----:B------:R-:W1:Y:S01]  /*0090*/  LDC.64 R4, c[0x0][0x238] ;  /* 0x00008e00ff047b82 */ /* 0x000e620000000a00 */
[----:B---3--:R-:W-:-:S05]  /*00a0*/  LEA R0, R3, R0, 0x7 ;  /* 0x0000000003007211 */ /* 0x008fca00078e38ff */
[----:B------:R-:W-:-:S05]  /*00b0*/  IMAD.HI R2, R0, 0x2aaaaaab, RZ ;  /* 0x2aaaaaab00027827 */ /* 0x000fca00078e02ff */
[----:B------:R-:W-:-:S04]  /*00c0*/  SHF.R.U32.HI R3, RZ, 0x1f, R2 ;  /* 0x0000001fff037819 */ /* 0x000fc80000011602 */
[----:B------:R-:W-:-:S05]  /*00d0*/  LEA.HI R3, R2, R3, RZ, 0x1e ;  /* 0x0000000302037211 */ /* 0x000fca00078ff0ff */
[----:B------:R-:W-:Y:S02]  /*00e0*/  IMAD R15, R3, -0x18, R0 ;  /* 0xffffffe8030f7824 */ /* 0x000fe400078e0200 */
[----:B------:R-:W3:Y:S02]  /*00f0*/  LDC.64 R2, c[0x0][0x210] ;  /* 0x00008400ff027b82 */ /* 0x000ee40000000a00 */
[----:B--2---:R-:W-:-:S05]  /*0100*/  IMAD.WIDE R10, R15, 0x4, R10 ;  /* 0x000000040f0a7825 */ /* 0x004fca00078e020a */
[----:B------:R2:W2:Y:S01]  /*0110*/  LDG.E.EL R16, desc[UR4][R10.64] ;  /* 0x000000040a107981 */ /* 0x0004a2000c2e1900 */
[----:B----4-:R-:W-:-:S04]  /*0120*/  IMAD.WIDE R6, R15, 0x4, R6 ;  /* 0x000000040f067825 */ /* 0x010fc800078e0206 */
[C---:B-----5:R-:W-:Y:S02]  /*0130*/  IMAD.WIDE R8, R15.reuse, 0x4, R8 ;  /* 0x000000040f087825 */ /* 0x060fe400078e0208 */
[----:B------:R4:W5:Y:S02]  /*0140*/  LDG.E.EL R7, desc[UR4][R6.64] ;  /* 0x0000000406077981 */ /* 0x000964000c2e1900 */
[----:B---3--:R-:W-:Y:S02]  /*0150*/  IMAD.WIDE R2, R0, 0x4, R2 ;  /* 0x0000000400027825 */ /* 0x008fe400078e0202 */
[----:B------:R-:W3:Y:S04]  /*0160*/  LDG.E.EL R8, desc[UR4][R8.64] ;  /* 0x0000000408087981 */ /* 0x000ee8000c2e1900 */
[----:B------:R-:W5:Y:S01]  /*0170*/  LDG.E R14, desc[UR4][R2.64] ;  /* 0x00000004020e7981 */ /* 0x000f62000c1e1900 */
[----:B0-2---:R-:W-:-:S04]  /*0180*/  IMAD.WIDE R10, R15, 0x4, R12 ;  /* 0x000000040f0a7825 */ /* 0x005fc800078e020c */
[----:B-1----:R-:W-:Y:S02]  /*0190*/  IMAD.WIDE R12, R15, 0x4, R4 ;  /* 0x000000040f0c7825 */ /* 0x002fe400078e0204 */
[----:B------:R-:W2:Y:S01]  /*01a0*/  LDG.E.EL R10, desc[UR4][R10.64] ;  /* 0x000000040a0a7981 */ /* 0x000ea2000c2e1900 */
[----:B----4-:R-:W-:Y:S01]  /*01b0*/  HFMA2.MMA R6, -RZ, RZ, 1.625, 0 ;  /* 0x3e800000ff067435 */ /* 0x010fe200000001ff */
[----:B------:R-:W0:Y:S02]  /*01c0*/  LDC.64 R4, c[0x0][0x240] ;  /* 0x00009000ff047b82 */ /* 0x000e240000000a00 */
[----:B------:R-:W2:Y:S01]  /*01d0*/  LDG.E.EL R13, desc[UR4][R12.64] ;  /* 0x000000040c0d7981 */ /* 0x000ea2000c2e1900 */
[----:B0-----:R-:W-:-:S04]  /*01e0*/  IMAD.WIDE R4, R0, 0x4, R4 ;  /* 0x0000000400047825 */ /* 0x001fc800078e0204 */
[----:B------:R-:W-:-:S04]  /*01f0*/  FADD R16, R16, 9.9999997473787516356e-06 ;  /* 0x3727c5ac10107421 */ /* 0x000fc80000000000 */
[----:B------:R-:W0:Y:S02]  /*0200*/  MUFU.SQRT R15, R16 ;  /* 0x00000010000f7308 */ /* 0x000e240000002000 */
[C---:B0-----:R-:W-:Y:S02]  /*0210*/  FSETP.GT.AND P0, PT, R15.reuse, 8.50705917302346158658e+37, PT ;  /* 0x7e8000000f00780b */ /* 0x041fe40003f04000 */
[----:B------:R-:W-:-:S11]  /*0220*/  FSETP.GEU.AND P1, PT, R15, 1.175494350822287508e-38, PT ;  /* 0x008000000f00780b */ /* 0x000fd60003f2e000 */
[----:B------:R-:W-:-:S04]  /*0230*/  @P0 FMUL R15, R15, 0.25 ;  /* 0x3e8000000f0f0820 */ /* 0x000fc80000400000 */
[----:B------:R-:W-:-:S06]  /*0240*/  @!P1 FMUL R15, R15, 16777216 ;  /* 0x4b8000000f0f9820 */ /* 0x000fcc0000400000 */
[----:B------:R-:W0:Y:S01]  /*0250*/  MUFU.RCP R15, R15 ;  /* 0x0000000f000f7308 */ /* 0x000e220000001000 */
[----:B------:R-:W-:Y:S01]  /*0260*/  FSEL R6, R6, 1, P0 ;  /* 0x3f80000006067808 */ /* 0x000fe20000000000 */
[----:B-----5:R-:W-:-:S04]  /*0270*/  FADD R7, R14, R7 ;  /* 0x000000070e077221 */ /* 0x020fc80000000000 */
[----:B------:R-:W-:Y:S01]  /*0280*/  @!P1 FMUL R6, R6, 16777216 ;  /* 0x4b80000006069820 */ /* 0x000fe20000400000 */
[----:B---3--:R-:W-:-:S03]  /*0290*/  FADD R8, -R8, R7 ;  /* 0x0000000708087221 */ /* 0x008fc60000000100 */
[----:B0-----:R-:W-:-:S04]  /*02a0*/  FMUL R9, R15, R6 ;  /* 0x000000060f097220 */ /* 0x001fc80000400000 */
[----:B------:R-:W-:-:S04]  /*02b0*/  FMUL R8, R8, R9 ;  /* 0x0000000908087220 */ /* 0x000fc80000400000 */
[----:B--2---:R-:W-:-:S05]  /*02c0*/  FFMA R8, R10, R8, R13 ;  /* 0x000000080a087223 */ /* 0x004fca000000000d */
[----:B------:R-:W-:-:S04]  /*02d0*/  FSETP.GEU.AND P0, PT, R8, RZ, PT ;  /* 0x000000ff0800720b */ /* 0x000fc80003f0e000 */
[----:B------:R-:W-:Y:S01]  /*02e0*/  FSEL R9, R8, RZ, P0 ;  /* 0x000000ff08097208 */ /* 0x000fe20000000000 */
[----:B------:R-:W-:Y:S04]  /*02f0*/  STG.E desc[UR4][R2.64], R7 ;  /* 0x0000000702007986 */ /* 0x000fe8000c101904 */
[----:B------:R-:W-:Y:S01]  /*0300*/  STG.E desc[UR4][R4.64], R9 ;  /* 0x0000000904007986 */ /* 0x000fe2000c101904 */
[----:B------:R-:W-:Y:S05]  /*0310*/  EXIT ;  /* 0x000000000000794d */ /* 0x000fea0003800000 */
.L_x_0:
[----:B------:R-:W-:-:S00]  /*0320*/  BRA `(.L_x_0) ;  /* 0xfffffffc00fc7947 */ /* 0x000fc0000383ffff */
[----:B------:R-:W-:-:S00]  /*0330*/  NOP ;  /* 0x0000000000007918 */ /* 0x000fc00000000000 */
        /* <DEDUP_REMOVED lines=12> */
.L_x_1:


//--------------------- .nv.global.init           --------------------------
	.section	.nv.global.init,"aw",@progbits
.nv.global.init:
	.type		_$_str,@object
	.size		_$_str,(_$_str_$_2 - _$_str)
_$_str:
        /*0000*/ 	.byte	0x5f, 0x5f, 0x43, 0x55, 0x44, 0x41, 0x5f, 0x46, 0x54, 0x5a, 0x00
	.type		_$_str_$_2,@object
	.size		_$_str_$_2,(.L_1 - _$_str_$_2)
_$_str_$_2:
        /*000b*/ 	.byte	0x5f, 0x5f, 0x43, 0x55, 0x44, 0x41, 0x5f, 0x50, 0x52, 0x45, 0x43, 0x5f, 0x53, 0x51, 0x52, 0x54
        /*001b*/ 	.byte	0x00
.L_1:


//--------------------- .nv.constant0.triton_poi_fused__native_batch_norm_legit_no_training_convolution_relu_12 --------------------------
	.section	.nv.constant0.triton_poi_fused__native_batch_norm_legit_no_training_convolution_relu_12,"a",@progbits
	.sectionflags	@""
	.align	4
.nv.constant0.triton_poi_fused__native_batch_norm_legit_no_training_convolution_relu_12:
	.zero		588
